//
// Generated by NVIDIA NVVM Compiler
//
// Compiler Build ID: CL-36424714
// Cuda compilation tools, release 13.0, V13.0.88
// Based on NVVM 20.0.0
//

.version 9.0
.target sm_100
.address_size 64

	// .globl	_Z9addKernelPiPKiS1_
.extern .func  (.param .b32 func_retval0) vprintf
(
	.param .b64 vprintf_param_0,
	.param .b64 vprintf_param_1
)
;
.global .align 1 .b8 $str[124] = {116, 104, 114, 101, 97, 100, 105, 100, 46, 120, 61, 37, 100, 32, 32, 116, 104, 114, 101, 97, 100, 105, 100, 46, 121, 61, 37, 100, 32, 116, 104, 114, 101, 97, 100, 105, 100, 46, 122, 61, 37, 100, 32, 32, 98, 108, 111, 99, 107, 73, 100, 120, 46, 120, 61, 32, 37, 100, 32, 98, 108, 111, 99, 107, 73, 100, 120, 46, 121, 61, 32, 37, 100, 32, 103, 114, 105, 100, 68, 105, 109, 46, 120, 61, 37, 100, 32, 103, 114, 105, 100, 68, 105, 109, 46, 121, 61, 37, 100, 32, 115, 116, 114, 105, 100, 101, 40, 98, 108, 111, 99, 107, 100, 68, 105, 109, 46, 120, 41, 61, 37, 100, 10};
.global .align 1 .b8 $str$1[15] = {105, 110, 115, 105, 100, 101, 32, 75, 101, 114, 110, 101, 108, 10};
.global .align 1 .b8 $str$2[144] = {116, 104, 114, 101, 97, 100, 105, 100, 46, 120, 61, 37, 100, 32, 116, 104, 114, 101, 97, 100, 105, 100, 46, 121, 61, 37, 100, 32, 116, 104, 114, 101, 97, 100, 105, 100, 46, 122, 61, 37, 100, 32, 98, 108, 111, 99, 107, 73, 100, 120, 46, 120, 61, 37, 100, 32, 98, 108, 111, 99, 107, 73, 100, 120, 46, 121, 61, 37, 100, 32, 103, 114, 105, 100, 68, 105, 109, 46, 120, 61, 37, 100, 32, 103, 114, 105, 100, 68, 105, 109, 46, 121, 61, 37, 100, 32, 115, 116, 114, 105, 100, 40, 98, 108, 111, 99, 107, 100, 68, 105, 109, 46, 120, 41, 61, 37, 100, 32, 112, 105, 116, 99, 104, 61, 37, 100, 32, 114, 111, 119, 115, 61, 37, 100, 32, 99, 111, 108, 115, 61, 37, 100, 10};
.global .align 1 .b8 $str$3[50] = {116, 104, 114, 101, 97, 100, 105, 100, 46, 120, 32, 61, 32, 37, 100, 32, 102, 97, 107, 101, 95, 49, 68, 95, 97, 114, 114, 97, 121, 95, 105, 110, 91, 120, 93, 32, 61, 61, 32, 37, 100, 32, 32, 120, 61, 61, 37, 100, 10};
.global .align 1 .b8 $str$4[46] = {102, 111, 117, 110, 100, 32, 105, 116, 58, 32, 102, 111, 117, 110, 100, 95, 105, 110, 100, 101, 120, 61, 37, 100, 32, 32, 32, 102, 111, 117, 110, 100, 95, 116, 104, 114, 101, 97, 100, 32, 61, 32, 37, 100, 10};
.global .align 1 .b8 $str$5[24] = {116, 104, 114, 101, 97, 100, 105, 100, 61, 37, 100, 32, 115, 116, 114, 105, 100, 101, 61, 61, 37, 100, 10};

.visible .entry _Z9addKernelPiPKiS1_(
	.param .u64 .ptr .align 1 _Z9addKernelPiPKiS1__param_0,
	.param .u64 .ptr .align 1 _Z9addKernelPiPKiS1__param_1,
	.param .u64 .ptr .align 1 _Z9addKernelPiPKiS1__param_2
)
{
	.local .align 16 .b8 	__local_depot0[32];
	.reg .b64 	%SP;
	.reg .b64 	%SPL;
	.reg .b32 	%r<14>;
	.reg .b64 	%rd<15>;

	mov.u64 	%SPL, __local_depot0;
	cvta.local.u64 	%SP, %SPL;
	ld.param.u64 	%rd1, [_Z9addKernelPiPKiS1__param_0];
	ld.param.u64 	%rd2, [_Z9addKernelPiPKiS1__param_1];
	ld.param.u64 	%rd3, [_Z9addKernelPiPKiS1__param_2];
	cvta.to.global.u64 	%rd4, %rd1;
	cvta.to.global.u64 	%rd5, %rd3;
	cvta.to.global.u64 	%rd6, %rd2;
	add.u64 	%rd7, %SP, 0;
	add.u64 	%rd8, %SPL, 0;
	mov.u32 	%r1, %tid.x;
	mov.u32 	%r2, %ntid.x;
	mov.u32 	%r3, %tid.y;
	mov.u32 	%r4, %tid.z;
	mov.u32 	%r5, %ctaid.x;
	mov.u32 	%r6, %ctaid.y;
	mov.u32 	%r7, %nctaid.x;
	mov.u32 	%r8, %nctaid.y;
	st.local.v4.u32 	[%rd8], {%r1, %r3, %r4, %r5};
	st.local.v4.u32 	[%rd8+16], {%r6, %r7, %r8, %r2};
	mov.u64 	%rd9, $str;
	cvta.global.u64 	%rd10, %rd9;
	{ // callseq 0, 0
	.param .b64 param0;
	st.param.b64 	[param0], %rd10;
	.param .b64 param1;
	st.param.b64 	[param1], %rd7;
	.param .b32 retval0;
	call.uni (retval0), 
	vprintf, 
	(
	param0, 
	param1
	);
	ld.param.b32 	%r9, [retval0];
	} // callseq 0
	mul.wide.u32 	%rd11, %r1, 4;
	add.s64 	%rd12, %rd6, %rd11;
	ld.global.u32 	%r11, [%rd12];
	add.s64 	%rd13, %rd5, %rd11;
	ld.global.u32 	%r12, [%rd13];
	add.s32 	%r13, %r12, %r11;
	add.s64 	%rd14, %rd4, %rd11;
	st.global.u32 	[%rd14], %r13;
	ret;

}
	// .globl	_Z12searchKernelPiS_S_iiii
.visible .entry _Z12searchKernelPiS_S_iiii(
	.param .u64 .ptr .align 1 _Z12searchKernelPiS_S_iiii_param_0,
	.param .u64 .ptr .align 1 _Z12searchKernelPiS_S_iiii_param_1,
	.param .u64 .ptr .align 1 _Z12searchKernelPiS_S_iiii_param_2,
	.param .u32 _Z12searchKernelPiS_S_iiii_param_3,
	.param .u32 _Z12searchKernelPiS_S_iiii_param_4,
	.param .u32 _Z12searchKernelPiS_S_iiii_param_5,
	.param .u32 _Z12searchKernelPiS_S_iiii_param_6
)
{
	.local .align 8 .b8 	__local_depot1[48];
	.reg .b64 	%SP;
	.reg .b64 	%SPL;
	.reg .pred 	%p<6>;
	.reg .b32 	%r<47>;
	.reg .b64 	%rd<32>;

	mov.u64 	%SPL, __local_depot1;
	cvta.local.u64 	%SP, %SPL;
	ld.param.u64 	%rd3, [_Z12searchKernelPiS_S_iiii_param_0];
	ld.param.u64 	%rd4, [_Z12searchKernelPiS_S_iiii_param_1];
	ld.param.u64 	%rd5, [_Z12searchKernelPiS_S_iiii_param_2];
	ld.param.u32 	%r10, [_Z12searchKernelPiS_S_iiii_param_3];
	ld.param.u32 	%r11, [_Z12searchKernelPiS_S_iiii_param_4];
	ld.param.u32 	%r12, [_Z12searchKernelPiS_S_iiii_param_5];
	ld.param.u32 	%r13, [_Z12searchKernelPiS_S_iiii_param_6];
	cvta.to.global.u64 	%rd6, %rd5;
	add.u64 	%rd7, %SP, 0;
	add.u64 	%rd1, %SPL, 0;
	mov.u64 	%rd8, $str$1;
	cvta.global.u64 	%rd9, %rd8;
	{ // callseq 1, 0
	.param .b64 param0;
	st.param.b64 	[param0], %rd9;
	.param .b64 param1;
	st.param.b64 	[param1], 0;
	.param .b32 retval0;
	call.uni (retval0), 
	vprintf, 
	(
	param0, 
	param1
	);
	ld.param.b32 	%r14, [retval0];
	} // callseq 1
	mov.u32 	%r1, %tid.x;
	mov.u32 	%r16, %tid.y;
	mov.u32 	%r17, %tid.z;
	mov.u32 	%r18, %ctaid.x;
	mov.u32 	%r19, %ctaid.y;
	mov.u32 	%r20, %nctaid.x;
	mov.u32 	%r21, %nctaid.y;
	mov.u32 	%r22, %ntid.x;
	st.local.v2.u32 	[%rd1], {%r1, %r16};
	st.local.v2.u32 	[%rd1+8], {%r17, %r18};
	st.local.v2.u32 	[%rd1+16], {%r19, %r20};
	st.local.v2.u32 	[%rd1+24], {%r21, %r22};
	st.local.v2.u32 	[%rd1+32], {%r11, %r12};
	st.local.u32 	[%rd1+40], %r13;
	mov.u64 	%rd10, $str$2;
	cvta.global.u64 	%rd11, %rd10;
	{ // callseq 2, 0
	.param .b64 param0;
	st.param.b64 	[param0], %rd11;
	.param .b64 param1;
	st.param.b64 	[param1], %rd7;
	.param .b32 retval0;
	call.uni (retval0), 
	vprintf, 
	(
	param0, 
	param1
	);
	ld.param.b32 	%r23, [retval0];
	} // callseq 2
	mul.lo.s32 	%r4, %r1, 5;
	mul.wide.u32 	%rd12, %r4, 4;
	add.s64 	%rd2, %rd6, %rd12;
	ld.global.u32 	%r25, [%rd2];
	st.local.v2.u32 	[%rd1], {%r1, %r25};
	st.local.u32 	[%rd1+8], %r4;
	mov.u64 	%rd13, $str$3;
	cvta.global.u64 	%rd14, %rd13;
	{ // callseq 3, 0
	.param .b64 param0;
	st.param.b64 	[param0], %rd14;
	.param .b64 param1;
	st.param.b64 	[param1], %rd7;
	.param .b32 retval0;
	call.uni (retval0), 
	vprintf, 
	(
	param0, 
	param1
	);
	ld.param.b32 	%r26, [retval0];
	} // callseq 3
	ld.global.u32 	%r5, [%rd2];
	setp.ne.s32 	%p1, %r5, %r10;
	mov.u32 	%r46, %r4;
	@%p1 bra 	$L__BB1_2;
$L__BB1_1:
	cvta.to.global.u64 	%rd27, %rd3;
	st.global.u32 	[%rd27], %r46;
	cvta.to.global.u64 	%rd28, %rd4;
	st.global.u32 	[%rd28], %r1;
	ld.global.u32 	%r43, [%rd27];
	st.local.v2.u32 	[%rd1], {%r43, %r1};
	mov.u64 	%rd29, $str$4;
	cvta.global.u64 	%rd30, %rd29;
	{ // callseq 8, 0
	.param .b64 param0;
	st.param.b64 	[param0], %rd30;
	.param .b64 param1;
	st.param.b64 	[param1], %rd7;
	.param .b32 retval0;
	call.uni (retval0), 
	vprintf, 
	(
	param0, 
	param1
	);
	ld.param.b32 	%r44, [retval0];
	} // callseq 8
	bra.uni 	$L__BB1_6;
$L__BB1_2:
	st.local.v2.u32 	[%rd1], {%r1, %r5};
	st.local.u32 	[%rd1+8], %r4;
	cvta.global.u64 	%rd16, %rd13;
	{ // callseq 4, 0
	.param .b64 param0;
	st.param.b64 	[param0], %rd16;
	.param .b64 param1;
	st.param.b64 	[param1], %rd7;
	.param .b32 retval0;
	call.uni (retval0), 
	vprintf, 
	(
	param0, 
	param1
	);
	ld.param.b32 	%r28, [retval0];
	} // callseq 4
	ld.global.u32 	%r30, [%rd2];
	setp.eq.s32 	%p2, %r30, %r10;
	mov.u32 	%r46, %r4;
	@%p2 bra 	$L__BB1_1;
	add.s32 	%r46, %r4, 1;
	ld.global.u32 	%r31, [%rd2+4];
	st.local.v2.u32 	[%rd1], {%r1, %r31};
	st.local.u32 	[%rd1+8], %r46;
	cvta.global.u64 	%rd19, %rd13;
	{ // callseq 5, 0
	.param .b64 param0;
	st.param.b64 	[param0], %rd19;
	.param .b64 param1;
	st.param.b64 	[param1], %rd7;
	.param .b32 retval0;
	call.uni (retval0), 
	vprintf, 
	(
	param0, 
	param1
	);
	ld.param.b32 	%r32, [retval0];
	} // callseq 5
	ld.global.u32 	%r34, [%rd2+4];
	setp.eq.s32 	%p3, %r34, %r10;
	@%p3 bra 	$L__BB1_1;
	add.s32 	%r46, %r4, 3;
	ld.global.u32 	%r35, [%rd2+12];
	st.local.v2.u32 	[%rd1], {%r1, %r35};
	st.local.u32 	[%rd1+8], %r46;
	cvta.global.u64 	%rd22, %rd13;
	{ // callseq 6, 0
	.param .b64 param0;
	st.param.b64 	[param0], %rd22;
	.param .b64 param1;
	st.param.b64 	[param1], %rd7;
	.param .b32 retval0;
	call.uni (retval0), 
	vprintf, 
	(
	param0, 
	param1
	);
	ld.param.b32 	%r36, [retval0];
	} // callseq 6
	ld.global.u32 	%r38, [%rd2+12];
	setp.eq.s32 	%p4, %r38, %r10;
	@%p4 bra 	$L__BB1_1;
	add.s32 	%r46, %r4, 6;
	ld.global.u32 	%r39, [%rd2+24];
	st.local.v2.u32 	[%rd1], {%r1, %r39};
	st.local.u32 	[%rd1+8], %r46;
	cvta.global.u64 	%rd25, %rd13;
	{ // callseq 7, 0
	.param .b64 param0;
	st.param.b64 	[param0], %rd25;
	.param .b64 param1;
	st.param.b64 	[param1], %rd7;
	.param .b32 retval0;
	call.uni (retval0), 
	vprintf, 
	(
	param0, 
	param1
	);
	ld.param.b32 	%r40, [retval0];
	} // callseq 7
	ld.global.u32 	%r42, [%rd2+24];
	setp.eq.s32 	%p5, %r42, %r10;
	@%p5 bra 	$L__BB1_1;
$L__BB1_6:
	ret;

}
	// .globl	_Z18searchStrideKernelPiPKiS1_
.visible .entry _Z18searchStrideKernelPiPKiS1_(
	.param .u64 .ptr .align 1 _Z18searchStrideKernelPiPKiS1__param_0,
	.param .u64 .ptr .align 1 _Z18searchStrideKernelPiPKiS1__param_1,
	.param .u64 .ptr .align 1 _Z18searchStrideKernelPiPKiS1__param_2
)
{
	.local .align 8 .b8 	__local_depot2[8];
	.reg .b64 	%SP;
	.reg .b64 	%SPL;
	.reg .b32 	%r<8>;
	.reg .b64 	%rd<15>;

	mov.u64 	%SPL, __local_depot2;
	cvta.local.u64 	%SP, %SPL;
	ld.param.u64 	%rd1, [_Z18searchStrideKernelPiPKiS1__param_0];
	ld.param.u64 	%rd2, [_Z18searchStrideKernelPiPKiS1__param_1];
	ld.param.u64 	%rd3, [_Z18searchStrideKernelPiPKiS1__param_2];
	cvta.to.global.u64 	%rd4, %rd1;
	cvta.to.global.u64 	%rd5, %rd3;
	cvta.to.global.u64 	%rd6, %rd2;
	add.u64 	%rd7, %SP, 0;
	add.u64 	%rd8, %SPL, 0;
	mov.u32 	%r1, %tid.x;
	mov.u32 	%r2, %ntid.x;
	st.local.v2.u32 	[%rd8], {%r1, %r2};
	mov.u64 	%rd9, $str$5;
	cvta.global.u64 	%rd10, %rd9;
	{ // callseq 9, 0
	.param .b64 param0;
	st.param.b64 	[param0], %rd10;
	.param .b64 param1;
	st.param.b64 	[param1], %rd7;
	.param .b32 retval0;
	call.uni (retval0), 
	vprintf, 
	(
	param0, 
	param1
	);
	ld.param.b32 	%r3, [retval0];
	} // callseq 9
	mul.wide.u32 	%rd11, %r1, 4;
	add.s64 	%rd12, %rd6, %rd11;
	ld.global.u32 	%r5, [%rd12];
	add.s64 	%rd13, %rd5, %rd11;
	ld.global.u32 	%r6, [%rd13];
	add.s32 	%r7, %r6, %r5;
	add.s64 	%rd14, %rd4, %rd11;
	st.global.u32 	[%rd14], %r7;
	ret;

}


// ===== COMPILED SASS (sm_100) =====

	.target	sm_100

	.elftype	@"ET_EXEC"


//--------------------- .note.nv.tkinfo           --------------------------
	.section	.note.nv.tkinfo,"",@"SHT_NOTE"
	.sectionflags	@"SHF_NOTE_NV_TKINFO"
	.tkinfo
        /*0018*/ 	.word	0x00000002
        /*0030*/ 	.string	""
        /*0030*/ 	.string	"ptxas"
        /*0030*/ 	.string	"Cuda compilation tools, release 13.0, V13.0.88"
        /*0030*/ 	.string	"Build cuda_13.0.r13.0/compiler.36424714_0"
        /*0030*/ 	.string	"-arch sm_100 -m 64 "



//--------------------- .note.nv.cuinfo           --------------------------
	.section	.note.nv.cuinfo,"",@"SHT_NOTE"
	.sectionflags	@"SHF_NOTE_NV_CUINFO"
        /*0018*/ 	.short	0x0002
        /*001a*/ 	.short	0x0064
        /*001c*/ 	.short	0x0082
	.zero		2


//--------------------- .nv.info                  --------------------------
	.section	.nv.info,"",@"SHT_CUDA_INFO"
	.align	4


	//----- nvinfo : EIATTR_REGCOUNT
	.align		4
        /*0000*/ 	.byte	0x04, 0x2f
        /*0002*/ 	.short	(.L_7 - .L_6)
	.align		4
.L_6:
        /*0004*/ 	.word	index@(_Z9addKernelPiPKiS1_)
        /*0008*/ 	.word	0x00000018


	//----- nvinfo : EIATTR_FRAME_SIZE
	.align		4
.L_7:
        /*000c*/ 	.byte	0x04, 0x11
        /*000e*/ 	.short	(.L_9 - .L_8)
	.align		4
.L_8:
        /*0010*/ 	.word	index@(_Z9addKernelPiPKiS1_)
        /*0014*/ 	.word	0x00000020


	//----- nvinfo : EIATTR_REGCOUNT
	.align		4
.L_9:
        /*0018*/ 	.byte	0x04, 0x2f
        /*001a*/ 	.short	(.L_11 - .L_10)
	.align		4
.L_10:
        /*001c*/ 	.word	index@(_Z12searchKernelPiS_S_iiii)
        /*0020*/ 	.word	0x0000001e


	//----- nvinfo : EIATTR_FRAME_SIZE
	.align		4
.L_11:
        /*0024*/ 	.byte	0x04, 0x11
        /*0026*/ 	.short	(.L_13 - .L_12)
	.align		4
.L_12:
        /*0028*/ 	.word	index@(_Z12searchKernelPiS_S_iiii)
        /*002c*/ 	.word	0x00000030


	//----- nvinfo : EIATTR_REGCOUNT
	.align		4
.L_13:
        /*0030*/ 	.byte	0x04, 0x2f
        /*0032*/ 	.short	(.L_15 - .L_14)
	.align		4
.L_14:
        /*0034*/ 	.word	index@(_Z18searchStrideKernelPiPKiS1_)
        /*0038*/ 	.word	0x00000018


	//----- nvinfo : EIATTR_FRAME_SIZE
	.align		4
.L_15:
        /*003c*/ 	.byte	0x04, 0x11
        /*003e*/ 	.short	(.L_17 - .L_16)
	.align		4
.L_16:
        /*0040*/ 	.word	index@(_Z18searchStrideKernelPiPKiS1_)
        /*0044*/ 	.word	0x00000008


	//----- nvinfo : EIATTR_MIN_STACK_SIZE
	.align		4
.L_17:
        /*0048*/ 	.byte	0x04, 0x12
        /*004a*/ 	.short	(.L_19 - .L_18)
	.align		4
.L_18:
        /*004c*/ 	.word	index@(_Z18searchStrideKernelPiPKiS1_)
        /*0050*/ 	.word	0x00000008


	//----- nvinfo : EIATTR_MIN_STACK_SIZE
	.align		4
.L_19:
        /*0054*/ 	.byte	0x04, 0x12
        /*0056*/ 	.short	(.L_21 - .L_20)
	.align		4
.L_20:
        /*0058*/ 	.word	index@(_Z12searchKernelPiS_S_iiii)
        /*005c*/ 	.word	0x00000030


	//----- nvinfo : EIATTR_MIN_STACK_SIZE
	.align		4
.L_21:
        /*0060*/ 	.byte	0x04, 0x12
        /*0062*/ 	.short	(.L_23 - .L_22)
	.align		4
.L_22:
        /*0064*/ 	.word	index@(_Z9addKernelPiPKiS1_)
        /*0068*/ 	.word	0x00000020
.L_23:


//--------------------- .nv.compat                --------------------------
	.section	.nv.compat,"",@"SHT_CUDA_COMPAT_INFO"
	.align	4
        /*0000*/ 	.byte	0x02, 0x09, 0x00, 0x00, 0x02, 0x02, 0x01, 0x00, 0x02, 0x05, 0x05, 0x00, 0x03, 0x07, 0x01, 0x01
        /*0010*/ 	.byte	0x02, 0x03, 0x00, 0x00, 0x02, 0x06, 0x01, 0x00, 0x04, 0x0b, 0x08, 0x00, 0x09, 0x00, 0x00, 0x00
        /*0020*/ 	.byte	0x00, 0x00, 0x00, 0x00


//--------------------- .nv.info._Z18searchStrideKernelPiPKiS1_ --------------------------
	.section	.nv.info._Z18searchStrideKernelPiPKiS1_,"",@"SHT_CUDA_INFO"
	.sectionflags	@""
	.align	4


	//----- nvinfo : EIATTR_CUDA_API_VERSION
	.align		4
        /*0000*/ 	.byte	0x04, 0x37
        /*0002*/ 	.short	(.L_25 - .L_24)
.L_24:
        /*0004*/ 	.word	0x00000082


	//----- nvinfo : EIATTR_KPARAM_INFO
	.align		4
.L_25:
        /*0008*/ 	.byte	0x04, 0x17
        /*000a*/ 	.short	(.L_27 - .L_26)
.L_26:
        /*000c*/ 	.word	0x00000000
        /*0010*/ 	.short	0x0002
        /*0012*/ 	.short	0x0010
        /*0014*/ 	.byte	0x00, 0xf5, 0x21, 0x00


	//----- nvinfo : EIATTR_KPARAM_INFO
	.align		4
.L_27:
        /*0018*/ 	.byte	0x04, 0x17
        /*001a*/ 	.short	(.L_29 - .L_28)
.L_28:
        /*001c*/ 	.word	0x00000000
        /*0020*/ 	.short	0x0001
        /*0022*/ 	.short	0x0008
        /*0024*/ 	.byte	0x00, 0xf5, 0x21, 0x00


	//----- nvinfo : EIATTR_KPARAM_INFO
	.align		4
.L_29:
        /*0028*/ 	.byte	0x04, 0x17
        /*002a*/ 	.short	(.L_31 - .L_30)
.L_30:
        /*002c*/ 	.word	0x00000000
        /*0030*/ 	.short	0x0000
        /*0032*/ 	.short	0x0000
        /*0034*/ 	.byte	0x00, 0xf5, 0x21, 0x00


	//----- nvinfo : EIATTR_SPARSE_MMA_MASK
	.align		4
.L_31:
        /*0038*/ 	.byte	0x03, 0x50
        /*003a*/ 	.short	0x0000


	//----- nvinfo : EIATTR_MAXREG_COUNT
	.align		4
        /*003c*/ 	.byte	0x03, 0x1b
        /*003e*/ 	.short	0x00ff


	//----- nvinfo : EIATTR_EXTERNS
	.align		4
        /*0040*/ 	.byte	0x04, 0x0f
        /*0042*/ 	.short	(.L_33 - .L_32)


	//   ....[0]....
	.align		4
.L_32:
        /*0044*/ 	.word	index@(vprintf)


	//----- nvinfo : EIATTR_MERCURY_ISA_VERSION
	.align		4
.L_33:
        /*0048*/ 	.byte	0x03, 0x5f
        /*004a*/ 	.short	0x0101


	//----- nvinfo : EIATTR_VRC_CTA_INIT_COUNT
	.align		4
        /*004c*/ 	.byte	0x02, 0x4a
	.zero		1
	.zero		1


	//----- nvinfo : EIATTR_SYSCALL_OFFSETS
	.align		4
        /*0050*/ 	.byte	0x04, 0x46
        /*0052*/ 	.short	(.L_35 - .L_34)


	//   ....[0]....
.L_34:
        /*0054*/ 	.word	0x00000100


	//----- nvinfo : EIATTR_EXIT_INSTR_OFFSETS
	.align		4
.L_35:
        /*0058*/ 	.byte	0x04, 0x1c
        /*005a*/ 	.short	(.L_37 - .L_36)


	//   ....[0]....
.L_36:
        /*005c*/ 	.word	0x000001b0


	//----- nvinfo : EIATTR_CBANK_PARAM_SIZE
	.align		4
.L_37:
        /*0060*/ 	.byte	0x03, 0x19
        /*0062*/ 	.short	0x0018


	//----- nvinfo : EIATTR_PARAM_CBANK
	.align		4
        /*0064*/ 	.byte	0x04, 0x0a
        /*0066*/ 	.short	(.L_39 - .L_38)
	.align		4
.L_38:
        /*0068*/ 	.word	index@(.nv.constant0._Z18searchStrideKernelPiPKiS1_)
        /*006c*/ 	.short	0x0380
        /*006e*/ 	.short	0x0018


	//----- nvinfo : EIATTR_SW_WAR
	.align		4
.L_39:
        /*0070*/ 	.byte	0x04, 0x36
        /*0072*/ 	.short	(.L_41 - .L_40)
.L_40:
        /*0074*/ 	.word	0x00000008
.L_41:


//--------------------- .nv.info._Z12searchKernelPiS_S_iiii --------------------------
	.section	.nv.info._Z12searchKernelPiS_S_iiii,"",@"SHT_CUDA_INFO"
	.sectionflags	@""
	.align	4


	//----- nvinfo : EIATTR_CUDA_API_VERSION
	.align		4
        /*0000*/ 	.byte	0x04, 0x37
        /*0002*/ 	.short	(.L_43 - .L_42)
.L_42:
        /*0004*/ 	.word	0x00000082


	//----- nvinfo : EIATTR_KPARAM_INFO
	.align		4
.L_43:
        /*0008*/ 	.byte	0x04, 0x17
        /*000a*/ 	.short	(.L_45 - .L_44)
.L_44:
        /*000c*/ 	.word	0x00000000
        /*0010*/ 	.short	0x0006
        /*0012*/ 	.short	0x0024
        /*0014*/ 	.byte	0x00, 0xf0, 0x11, 0x00


	//----- nvinfo : EIATTR_KPARAM_INFO
	.align		4
.L_45:
        /*0018*/ 	.byte	0x04, 0x17
        /*001a*/ 	.short	(.L_47 - .L_46)
.L_46:
        /*001c*/ 	.word	0x00000000
        /*0020*/ 	.short	0x0005
        /*0022*/ 	.short	0x0020
        /*0024*/ 	.byte	0x00, 0xf0, 0x11, 0x00


	//----- nvinfo : EIATTR_KPARAM_INFO
	.align		4
.L_47:
        /*0028*/ 	.byte	0x04, 0x17
        /*002a*/ 	.short	(.L_49 - .L_48)
.L_48:
        /*002c*/ 	.word	0x00000000
        /*0030*/ 	.short	0x0004
        /*0032*/ 	.short	0x001c
        /*0034*/ 	.byte	0x00, 0xf0, 0x11, 0x00


	//----- nvinfo : EIATTR_KPARAM_INFO
	.align		4
.L_49:
        /*0038*/ 	.byte	0x04, 0x17
        /*003a*/ 	.short	(.L_51 - .L_50)
.L_50:
        /*003c*/ 	.word	0x00000000
        /*0040*/ 	.short	0x0003
        /*0042*/ 	.short	0x0018
        /*0044*/ 	.byte	0x00, 0xf0, 0x11, 0x00


	//----- nvinfo : EIATTR_KPARAM_INFO
	.align		4
.L_51:
        /*0048*/ 	.byte	0x04, 0x17
        /*004a*/ 	.short	(.L_53 - .L_52)
.L_52:
        /*004c*/ 	.word	0x00000000
        /*0050*/ 	.short	0x0002
        /*0052*/ 	.short	0x0010
        /*0054*/ 	.byte	0x00, 0xf5, 0x21, 0x00


	//----- nvinfo : EIATTR_KPARAM_INFO
	.align		4
.L_53:
        /*0058*/ 	.byte	0x04, 0x17
        /*005a*/ 	.short	(.L_55 - .L_54)
.L_54:
        /*005c*/ 	.word	0x00000000
        /*0060*/ 	.short	0x0001
        /*0062*/ 	.short	0x0008
        /*0064*/ 	.byte	0x00, 0xf5, 0x21, 0x00


	//----- nvinfo : EIATTR_KPARAM_INFO
	.align		4
.L_55:
        /*0068*/ 	.byte	0x04, 0x17
        /*006a*/ 	.short	(.L_57 - .L_56)
.L_56:
        /*006c*/ 	.word	0x00000000
        /*0070*/ 	.short	0x0000
        /*0072*/ 	.short	0x0000
        /*0074*/ 	.byte	0x00, 0xf5, 0x21, 0x00


	//----- nvinfo : EIATTR_SPARSE_MMA_MASK
	.align		4
.L_57:
        /*0078*/ 	.byte	0x03, 0x50
        /*007a*/ 	.short	0x0000


	//----- nvinfo : EIATTR_MAXREG_COUNT
	.align		4
        /*007c*/ 	.byte	0x03, 0x1b
        /*007e*/ 	.short	0x00ff


	//----- nvinfo : EIATTR_EXTERNS
	.align		4
        /*0080*/ 	.byte	0x04, 0x0f
        /*0082*/ 	.short	(.L_59 - .L_58)


	//   ....[0]....
	.align		4
.L_58:
        /*0084*/ 	.word	index@(vprintf)


	//----- nvinfo : EIATTR_MERCURY_ISA_VERSION
	.align		4
.L_59:
        /*0088*/ 	.byte	0x03, 0x5f
        /*008a*/ 	.short	0x0101


	//----- nvinfo : EIATTR_VRC_CTA_INIT_COUNT
	.align		4
        /*008c*/ 	.byte	0x02, 0x4a
	.zero		1
	.zero		1


	//----- nvinfo : EIATTR_SYSCALL_OFFSETS
	.align		4
        /*0090*/ 	.byte	0x04, 0x46
        /*0092*/ 	.short	(.L_61 - .L_60)


	//   ....[0]....
.L_60:
        /*0094*/ 	.word	0x000000d0


	//   ....[1]....
        /*0098*/ 	.word	0x00000270


	//   ....[2]....
        /*009c*/ 	.word	0x00000370


	//   ....[3]....
        /*00a0*/ 	.word	0x00000490


	//   ....[4]....
        /*00a4*/ 	.word	0x000005e0


	//   ....[5]....
        /*00a8*/ 	.word	0x00000720


	//   ....[6]....
        /*00ac*/ 	.word	0x00000860


	//   ....[7]....
        /*00b0*/ 	.word	0x00000a30


	//----- nvinfo : EIATTR_EXIT_INSTR_OFFSETS
	.align		4
.L_61:
        /*00b4*/ 	.byte	0x04, 0x1c
        /*00b6*/ 	.short	(.L_63 - .L_62)


	//   ....[0]....
.L_62:
        /*00b8*/ 	.word	0x000008c0


	//   ....[1]....
        /*00bc*/ 	.word	0x00000a40


	//----- nvinfo : EIATTR_CRS_STACK_SIZE
	.align		4
.L_63:
        /*00c0*/ 	.byte	0x04, 0x1e
        /*00c2*/ 	.short	(.L_65 - .L_64)
.L_64:
        /*00c4*/ 	.word	0x00000000


	//----- nvinfo : EIATTR_CBANK_PARAM_SIZE
	.align		4
.L_65:
        /*00c8*/ 	.byte	0x03, 0x19
        /*00ca*/ 	.short	0x0028


	//----- nvinfo : EIATTR_PARAM_CBANK
	.align		4
        /*00cc*/ 	.byte	0x04, 0x0a
        /*00ce*/ 	.short	(.L_67 - .L_66)
	.align		4
.L_66:
        /*00d0*/ 	.word	index@(.nv.constant0._Z12searchKernelPiS_S_iiii)
        /*00d4*/ 	.short	0x0380
        /*00d6*/ 	.short	0x0028


	//----- nvinfo : EIATTR_SW_WAR
	.align		4
.L_67:
        /*00d8*/ 	.byte	0x04, 0x36
        /*00da*/ 	.short	(.L_69 - .L_68)
.L_68:
        /*00dc*/ 	.word	0x00000008
.L_69:


//--------------------- .nv.info._Z9addKernelPiPKiS1_ --------------------------
	.section	.nv.info._Z9addKernelPiPKiS1_,"",@"SHT_CUDA_INFO"
	.sectionflags	@""
	.align	4


	//----- nvinfo : EIATTR_CUDA_API_VERSION
	.align		4
        /*0000*/ 	.byte	0x04, 0x37
        /*0002*/ 	.short	(.L_71 - .L_70)
.L_70:
        /*0004*/ 	.word	0x00000082


	//----- nvinfo : EIATTR_KPARAM_INFO
	.align		4
.L_71:
        /*0008*/ 	.byte	0x04, 0x17
        /*000a*/ 	.short	(.L_73 - .L_72)
.L_72:
        /*000c*/ 	.word	0x00000000
        /*0010*/ 	.short	0x0002
        /*0012*/ 	.short	0x0010
        /*0014*/ 	.byte	0x00, 0xf5, 0x21, 0x00


	//----- nvinfo : EIATTR_KPARAM_INFO
	.align		4
.L_73:
        /*0018*/ 	.byte	0x04, 0x17
        /*001a*/ 	.short	(.L_75 - .L_74)
.L_74:
        /*001c*/ 	.word	0x00000000
        /*0020*/ 	.short	0x0001
        /*0022*/ 	.short	0x0008
        /*0024*/ 	.byte	0x00, 0xf5, 0x21, 0x00


	//----- nvinfo : EIATTR_KPARAM_INFO
	.align		4
.L_75:
        /*0028*/ 	.byte	0x04, 0x17
        /*002a*/ 	.short	(.L_77 - .L_76)
.L_76:
        /*002c*/ 	.word	0x00000000
        /*0030*/ 	.short	0x0000
        /*0032*/ 	.short	0x0000
        /*0034*/ 	.byte	0x00, 0xf5, 0x21, 0x00


	//----- nvinfo : EIATTR_SPARSE_MMA_MASK
	.align		4
.L_77:
        /*0038*/ 	.byte	0x03, 0x50
        /*003a*/ 	.short	0x0000


	//----- nvinfo : EIATTR_MAXREG_COUNT
	.align		4
        /*003c*/ 	.byte	0x03, 0x1b
        /*003e*/ 	.short	0x00ff


	//----- nvinfo : EIATTR_EXTERNS
	.align		4
        /*0040*/ 	.byte	0x04, 0x0f
        /*0042*/ 	.short	(.L_79 - .L_78)


	//   ....[0]....
	.align		4
.L_78:
        /*0044*/ 	.word	index@(vprintf)


	//----- nvinfo : EIATTR_MERCURY_ISA_VERSION
	.align		4
.L_79:
        /*0048*/ 	.byte	0x03, 0x5f
        /*004a*/ 	.short	0x0101


	//----- nvinfo : EIATTR_VRC_CTA_INIT_COUNT
	.align		4
        /*004c*/ 	.byte	0x02, 0x4a
	.zero		1
	.zero		1


	//----- nvinfo : EIATTR_SYSCALL_OFFSETS
	.align		4
        /*0050*/ 	.byte	0x04, 0x46
        /*0052*/ 	.short	(.L_81 - .L_80)


	//   ....[0]....
.L_80:
        /*0054*/ 	.word	0x00000170


	//----- nvinfo : EIATTR_EXIT_INSTR_OFFSETS
	.align		4
.L_81:
        /*0058*/ 	.byte	0x04, 0x1c
        /*005a*/ 	.short	(.L_83 - .L_82)


	//   ....[0]....
.L_82:
        /*005c*/ 	.word	0x00000220


	//----- nvinfo : EIATTR_CBANK_PARAM_SIZE
	.align		4
.L_83:
        /*0060*/ 	.byte	0x03, 0x19
        /*0062*/ 	.short	0x0018


	//----- nvinfo : EIATTR_PARAM_CBANK
	.align		4
        /*0064*/ 	.byte	0x04, 0x0a
        /*0066*/ 	.short	(.L_85 - .L_84)
	.align		4
.L_84:
        /*0068*/ 	.word	index@(.nv.constant0._Z9addKernelPiPKiS1_)
        /*006c*/ 	.short	0x0380
        /*006e*/ 	.short	0x0018


	//----- nvinfo : EIATTR_SW_WAR
	.align		4
.L_85:
        /*0070*/ 	.byte	0x04, 0x36
        /*0072*/ 	.short	(.L_87 - .L_86)
.L_86:
        /*0074*/ 	.word	0x00000008
.L_87:


//--------------------- .nv.callgraph             --------------------------
	.section	.nv.callgraph,"",@"SHT_CUDA_CALLGRAPH"
	.align	4
	.sectionentsize	8
	.align		4
        /*0000*/ 	.word	0x00000000
	.align		4
        /*0004*/ 	.word	0xffffffff
	.align		4
        /*0008*/ 	.word	index@(_Z18searchStrideKernelPiPKiS1_)
	.align		4
        /*000c*/ 	.word	index@(vprintf)
	.align		4
        /*0010*/ 	.word	index@(_Z12searchKernelPiS_S_iiii)
	.align		4
        /*0014*/ 	.word	index@(vprintf)
	.align		4
        /*0018*/ 	.word	index@(_Z9addKernelPiPKiS1_)
	.align		4
        /*001c*/ 	.word	index@(vprintf)
	.align		4
        /*0020*/ 	.word	0x00000000
	.align		4
        /*0024*/ 	.word	0xfffffffe
	.align		4
        /*0028*/ 	.word	0x00000000
	.align		4
        /*002c*/ 	.word	0xfffffffd
	.align		4
        /*0030*/ 	.word	0x00000000
	.align		4
        /*0034*/ 	.word	0xfffffffc


//--------------------- .nv.constant4             --------------------------
	.section	.nv.constant4,"a",@progbits
	.align	8
	.align		8
.nv.constant4:
        /*0000*/ 	.dword	vprintf
	.align		8
        /*0008*/ 	.dword	$str
	.align		8
        /*0010*/ 	.dword	$str$1
	.align		8
        /*0018*/ 	.dword	$str$2
	.align		8
        /*0020*/ 	.dword	$str$3
	.align		8
        /*0028*/ 	.dword	$str$4
	.align		8
        /*0030*/ 	.dword	$str$5


//--------------------- .text._Z18searchStrideKernelPiPKiS1_ --------------------------
	.section	.text._Z18searchStrideKernelPiPKiS1_,"ax",@progbits
	.align	128
        .global         _Z18searchStrideKernelPiPKiS1_
        .type           _Z18searchStrideKernelPiPKiS1_,@function
        .size           _Z18searchStrideKernelPiPKiS1_,(.L_x_15 - _Z18searchStrideKernelPiPKiS1_)
        .other          _Z18searchStrideKernelPiPKiS1_,@"STO_CUDA_ENTRY STV_DEFAULT"
_Z18searchStrideKernelPiPKiS1_:
.text._Z18searchStrideKernelPiPKiS1_:
[----:B------:R-:W0:Y:S01]  /*0000*/  LDC R1, c[0x0][0x37c] ;  /* 0x0000df00ff017b82 */ /* 0x000e220000000800 */
[----:B------:R-:W1:Y:S01]  /*0010*/  S2R R2, SR_TID.X ;  /* 0x0000000000027919 */ /* 0x000e620000002100 */
[----:B------:R-:W2:Y:S06]  /*0020*/  LDCU UR5, c[0x0][0x2fc] ;  /* 0x00005f80ff0577ac */ /* 0x000eac0008000800 */
[----:B------:R-:W1:Y:S01]  /*0030*/  LDC R3, c[0x0][0x360] ;  /* 0x0000d800ff037b82 */ /* 0x000e620000000800 */
[----:B0-----:R-:W-:Y:S02]  /*0040*/  IADD3 R1, PT, PT, R1, -0x8, RZ ;  /* 0xfffffff801017810 */ /* 0x001fe40007ffe0ff */
[----:B------:R-:W-:Y:S01]  /*0050*/  MOV R0, 0x0 ;  /* 0x0000000000007802 */ /* 0x000fe20000000f00 */
[----:B------:R-:W0:Y:S04]  /*0060*/  LDCU UR4, c[0x0][0x2f8] ;  /* 0x00005f00ff0477ac */ /* 0x000e280008000800 */
[----:B------:R3:W4:Y:S01]  /*0070*/  LDC.64 R8, c[0x4][R0] ;  /* 0x0100000000087b82 */ /* 0x0007220000000a00 */
[----:B------:R-:W5:Y:S01]  /*0080*/  LDCU.64 UR6, c[0x4][0x30] ;  /* 0x01000600ff0677ac */ /* 0x000f620008000a00 */
[----:B------:R-:W1:Y:S01]  /*0090*/  LDCU.64 UR36, c[0x0][0x358] ;  /* 0x00006b00ff2477ac */ /* 0x000e620008000a00 */
[----:B0-----:R-:W-:-:S04]  /*00a0*/  IADD3 R6, P0, PT, R1, UR4, RZ ;  /* 0x0000000401067c10 */ /* 0x001fc8000ff1e0ff */
[----:B--2---:R-:W-:Y:S01]  /*00b0*/  IADD3.X R7, PT, PT, RZ, UR5, RZ, P0, !PT ;  /* 0x00000005ff077c10 */ /* 0x004fe200087fe4ff */
[----:B-----5:R-:W-:Y:S01]  /*00c0*/  IMAD.U32 R5, RZ, RZ, UR7 ;  /* 0x00000007ff057e24 */ /* 0x020fe2000f8e00ff */
[----:B------:R-:W-:Y:S01]  /*00d0*/  MOV R4, UR6 ;  /* 0x0000000600047c02 */ /* 0x000fe20008000f00 */
[----:B-1----:R3:W-:Y:S06]  /*00e0*/  STL.64 [R1], R2 ;  /* 0x0000000201007387 */ /* 0x0027ec0000100a00 */
[----:B------:R-:W-:-:S07]  /*00f0*/  LEPC R20, `(.L_x_0) ;  /* 0x000000001014794e */ /* 0x000fce0000000000 */
[----:B---34-:R-:W-:Y:S05]  /*0100*/  CALL.ABS.NOINC R8 ;  /* 0x0000000008007343 */ /* 0x018fea0003c00000 */
.L_x_0:
[----:B------:R-:W0:Y:S08]  /*0110*/  LDC.64 R4, c[0x0][0x388] ;  /* 0x0000e200ff047b82 */ /* 0x000e300000000a00 */
[----:B------:R-:W1:Y:S08]  /*0120*/  LDC.64 R6, c[0x0][0x390] ;  /* 0x0000e400ff067b82 */ /* 0x000e700000000a00 */
[----:B------:R-:W2:Y:S01]  /*0130*/  LDC.64 R8, c[0x0][0x380] ;  /* 0x0000e000ff087b82 */ /* 0x000ea20000000a00 */
[----:B0-----:R-:W-:-:S06]  /*0140*/  IMAD.WIDE.U32 R4, R2, 0x4, R4 ;  /* 0x0000000402047825 */ /* 0x001fcc00078e0004 */
[----:B------:R-:W3:Y:S01]  /*0150*/  LDG.E R4, desc[UR36][R4.64] ;  /* 0x0000002404047981 */ /* 0x000ee2000c1e1900 */
[----:B-1----:R-:W-:-:S06]  /*0160*/  IMAD.WIDE.U32 R6, R2, 0x4, R6 ;  /* 0x0000000402067825 */ /* 0x002fcc00078e0006 */
[----:B------:R-:W3:Y:S01]  /*0170*/  LDG.E R7, desc[UR36][R6.64] ;  /* 0x0000002406077981 */ /* 0x000ee2000c1e1900 */
[----:B--2---:R-:W-:-:S04]  /*0180*/  IMAD.WIDE.U32 R2, R2, 0x4, R8 ;  /* 0x0000000402027825 */ /* 0x004fc800078e0008 */
[----:B---3--:R-:W-:-:S05]  /*0190*/  IMAD.IADD R9, R4, 0x1, R7 ;  /* 0x0000000104097824 */ /* 0x008fca00078e0207 */
[----:B------:R-:W-:Y:S01]  /*01a0*/  STG.E desc[UR36][R2.64], R9 ;  /* 0x0000000902007986 */ /* 0x000fe2000c101924 */
[----:B------:R-:W-:Y:S05]  /*01b0*/  EXIT ;  /* 0x000000000000794d */ /* 0x000fea0003800000 */
.L_x_1:
[----:B------:R-:W-:-:S00]  /*01c0*/  BRA `(.L_x_1) ;  /* 0xfffffffc00fc7947 */ /* 0x000fc0000383ffff */
[----:B------:R-:W-:-:S00]  /*01d0*/  NOP ;  /* 0x0000000000007918 */ /* 0x000fc00000000000 */
        /* <DEDUP_REMOVED lines=10> */
.L_x_15:


//--------------------- .text._Z12searchKernelPiS_S_iiii --------------------------
	.section	.text._Z12searchKernelPiS_S_iiii,"ax",@progbits
	.align	128
        .global         _Z12searchKernelPiS_S_iiii
        .type           _Z12searchKernelPiS_S_iiii,@function
        .size           _Z12searchKernelPiS_S_iiii,(.L_x_16 - _Z12searchKernelPiS_S_iiii)
        .other          _Z12searchKernelPiS_S_iiii,@"STO_CUDA_ENTRY STV_DEFAULT"
_Z12searchKernelPiS_S_iiii:
.text._Z12searchKernelPiS_S_iiii:
[----:B------:R-:W0:Y:S01]  /*0000*/  LDC R1, c[0x0][0x37c] ;  /* 0x0000df00ff017b82 */ /* 0x000e220000000800 */
[----:B------:R-:W-:Y:S01]  /*0010*/  MOV R26, 0x0 ;  /* 0x00000000001a7802 */ /* 0x000fe20000000f00 */
[----:B------:R-:W1:Y:S01]  /*0020*/  LDCU UR4, c[0x0][0x2f8] ;  /* 0x00005f00ff0477ac */ /* 0x000e620008000800 */
[----:B0-----:R-:W-:Y:S01]  /*0030*/  VIADD R1, R1, 0xffffffd0 ;  /* 0xffffffd001017836 */ /* 0x001fe20000000000 */
[----:B------:R-:W-:-:S04]  /*0040*/  CS2R R6, SRZ ;  /* 0x0000000000067805 */ /* 0x000fc8000001ff00 */
[----:B------:R0:W2:Y:S01]  /*0050*/  LDC.64 R2, c[0x4][R26] ;  /* 0x010000001a027b82 */ /* 0x0000a20000000a00 */
[----:B------:R-:W3:Y:S01]  /*0060*/  LDCU.64 UR6, c[0x4][0x10] ;  /* 0x01000200ff0677ac */ /* 0x000ee20008000a00 */
[----:B------:R-:W4:Y:S01]  /*0070*/  LDCU UR5, c[0x0][0x2fc] ;  /* 0x00005f80ff0577ac */ /* 0x000f220008000800 */
[----:B-1----:R-:W-:Y:S01]  /*0080*/  IADD3 R25, P0, PT, R1, UR4, RZ ;  /* 0x0000000401197c10 */ /* 0x002fe2000ff1e0ff */
[----:B---3--:R-:W-:Y:S02]  /*0090*/  IMAD.U32 R4, RZ, RZ, UR6 ;  /* 0x00000006ff047e24 */ /* 0x008fe4000f8e00ff */
[----:B------:R-:W-:Y:S02]  /*00a0*/  IMAD.U32 R5, RZ, RZ, UR7 ;  /* 0x00000007ff057e24 */ /* 0x000fe4000f8e00ff */
[----:B0---4-:R-:W-:-:S08]  /*00b0*/  IMAD.X R23, RZ, RZ, UR5, P0 ;  /* 0x00000005ff177e24 */ /* 0x011fd000080e06ff */
[----:B------:R-:W-:-:S07]  /*00c0*/  LEPC R20, `(.L_x_2) ;  /* 0x000000001014794e */ /* 0x000fce0000000000 */
[----:B--2---:R-:W-:Y:S05]  /*00d0*/  CALL.ABS.NOINC R2 ;  /* 0x0000000002007343 */ /* 0x004fea0003c00000 */
.L_x_2:
[----:B------:R-:W0:Y:S01]  /*00e0*/  S2R R8, SR_CTAID.Y ;  /* 0x0000000000087919 */ /* 0x000e220000002600 */
[----:B------:R-:W1:Y:S01]  /*00f0*/  LDC.64 R18, c[0x0][0x3a0] ;  /* 0x0000e800ff127b82 */ /* 0x000e620000000a00 */
[----:B------:R-:W2:Y:S01]  /*0100*/  LDCU.64 UR4, c[0x4][0x18] ;  /* 0x01000300ff0477ac */ /* 0x000ea20008000a00 */
[----:B------:R-:W3:Y:S01]  /*0110*/  S2R R2, SR_TID.X ;  /* 0x0000000000027919 */ /* 0x000ee20000002100 */
[----:B------:R-:W3:Y:S05]  /*0120*/  S2R R3, SR_TID.Y ;  /* 0x0000000000037919 */ /* 0x000eea0000002200 */
[----:B------:R-:W0:Y:S01]  /*0130*/  LDC R9, c[0x0][0x370] ;  /* 0x0000dc00ff097b82 */ /* 0x000e220000000800 */
[----:B------:R-:W4:Y:S01]  /*0140*/  S2R R6, SR_TID.Z ;  /* 0x0000000000067919 */ /* 0x000f220000002300 */
[----:B------:R-:W4:Y:S06]  /*0150*/  S2R R7, SR_CTAID.X ;  /* 0x0000000000077919 */ /* 0x000f2c0000002500 */
[----:B------:R-:W5:Y:S01]  /*0160*/  LDC R10, c[0x0][0x374] ;  /* 0x0000dd00ff0a7b82 */ /* 0x000f620000000800 */
[----:B--2---:R-:W-:-:S02]  /*0170*/  IMAD.U32 R4, RZ, RZ, UR4 ;  /* 0x00000004ff047e24 */ /* 0x004fc4000f8e00ff */
[----:B------:R-:W-:-:S05]  /*0180*/  IMAD.U32 R5, RZ, RZ, UR5 ;  /* 0x00000005ff057e24 */ /* 0x000fca000f8e00ff */
[----:B------:R-:W5:Y:S01]  /*0190*/  LDC R11, c[0x0][0x360] ;  /* 0x0000d800ff0b7b82 */ /* 0x000f620000000800 */
[----:B-1----:R-:W-:Y:S01]  /*01a0*/  IMAD.MOV.U32 R13, RZ, RZ, R18 ;  /* 0x000000ffff0d7224 */ /* 0x002fe200078e0012 */
[----:B------:R-:W-:Y:S06]  /*01b0*/  STL [R1+0x28], R19 ;  /* 0x0000281301007387 */ /* 0x000fec0000100800 */
[----:B------:R-:W1:Y:S01]  /*01c0*/  LDC R12, c[0x0][0x39c] ;  /* 0x0000e700ff0c7b82 */ /* 0x000e620000000800 */
[----:B0-----:R-:W-:Y:S04]  /*01d0*/  STL.64 [R1+0x10], R8 ;  /* 0x0000100801007387 */ /* 0x001fe80000100a00 */
[----:B---3--:R-:W-:Y:S03]  /*01e0*/  STL.64 [R1], R2 ;  /* 0x0000000201007387 */ /* 0x008fe60000100a00 */
[----:B------:R0:W2:Y:S01]  /*01f0*/  LDC.64 R14, c[0x4][R26] ;  /* 0x010000001a0e7b82 */ /* 0x0000a20000000a00 */
[----:B----4-:R3:W-:Y:S07]  /*0200*/  STL.64 [R1+0x8], R6 ;  /* 0x0000080601007387 */ /* 0x0107ee0000100a00 */
[----:B------:R-:W4:Y:S01]  /*0210*/  LDC.64 R16, c[0x0][0x358] ;  /* 0x0000d600ff107b82 */ /* 0x000f220000000a00 */
[----:B-----5:R0:W-:Y:S04]  /*0220*/  STL.64 [R1+0x18], R10 ;  /* 0x0000180a01007387 */ /* 0x0201e80000100a00 */
[----:B-1----:R0:W-:Y:S01]  /*0230*/  STL.64 [R1+0x20], R12 ;  /* 0x0000200c01007387 */ /* 0x0021e20000100a00 */
[----:B---3--:R-:W-:-:S02]  /*0240*/  IMAD.MOV.U32 R6, RZ, RZ, R25 ;  /* 0x000000ffff067224 */ /* 0x008fc400078e0019 */
[----:B------:R-:W-:-:S07]  /*0250*/  IMAD.MOV.U32 R7, RZ, RZ, R23 ;  /* 0x000000ffff077224 */ /* 0x000fce00078e0017 */
[----:B------:R-:W-:-:S07]  /*0260*/  LEPC R20, `(.L_x_3) ;  /* 0x000000001014794e */ /* 0x000fce0000000000 */
[----:B0-2-4-:R-:W-:Y:S05]  /*0270*/  CALL.ABS.NOINC R14 ;  /* 0x000000000e007343 */ /* 0x015fea0003c00000 */
.L_x_3:
[----:B------:R-:W0:Y:S01]  /*0280*/  LDC.64 R18, c[0x0][0x390] ;  /* 0x0000e400ff127b82 */ /* 0x000e220000000a00 */
[----:B------:R-:W-:Y:S01]  /*0290*/  R2UR UR4, R16 ;  /* 0x00000000100472ca */ /* 0x000fe200000e0000 */
[----:B------:R-:W-:Y:S01]  /*02a0*/  IMAD R24, R2, 0x5, RZ ;  /* 0x0000000502187824 */ /* 0x000fe200078e02ff */
[----:B------:R-:W-:-:S03]  /*02b0*/  R2UR UR5, R17 ;  /* 0x00000000110572ca */ /* 0x000fc600000e0000 */
[----:B0-----:R-:W-:-:S10]  /*02c0*/  IMAD.WIDE.U32 R18, R24, 0x4, R18 ;  /* 0x0000000418127825 */ /* 0x001fd400078e0012 */
[----:B------:R-:W2:Y:S01]  /*02d0*/  LDG.E R3, desc[UR4][R18.64] ;  /* 0x0000000412037981 */ /* 0x000ea2000c1e1900 */
[----:B------:R0:W1:Y:S01]  /*02e0*/  LDC.64 R8, c[0x4][R26] ;  /* 0x010000001a087b82 */ /* 0x0000620000000a00 */
[----:B------:R-:W3:Y:S01]  /*02f0*/  LDCU.64 UR4, c[0x4][0x20] ;  /* 0x01000400ff0477ac */ /* 0x000ee20008000a00 */
[----:B------:R-:W-:Y:S01]  /*0300*/  IMAD.MOV.U32 R6, RZ, RZ, R25 ;  /* 0x000000ffff067224 */ /* 0x000fe200078e0019 */
[----:B------:R0:W-:Y:S01]  /*0310*/  STL [R1+0x8], R24 ;  /* 0x0000081801007387 */ /* 0x0001e20000100800 */
[----:B------:R-:W-:Y:S02]  /*0320*/  IMAD.MOV.U32 R7, RZ, RZ, R23 ;  /* 0x000000ffff077224 */ /* 0x000fe400078e0017 */
[----:B---3--:R-:W-:Y:S02]  /*0330*/  IMAD.U32 R4, RZ, RZ, UR4 ;  /* 0x00000004ff047e24 */ /* 0x008fe4000f8e00ff */
[----:B------:R-:W-:Y:S01]  /*0340*/  IMAD.U32 R5, RZ, RZ, UR5 ;  /* 0x00000005ff057e24 */ /* 0x000fe2000f8e00ff */
[----:B-12---:R0:W-:Y:S06]  /*0350*/  STL.64 [R1], R2 ;  /* 0x0000000201007387 */ /* 0x0061ec0000100a00 */
[----:B------:R-:W-:-:S07]  /*0360*/  LEPC R20, `(.L_x_4) ;  /* 0x000000001014794e */ /* 0x000fce0000000000 */
[----:B0-----:R-:W-:Y:S05]  /*0370*/  CALL.ABS.NOINC R8 ;  /* 0x0000000008007343 */ /* 0x001fea0003c00000 */
.L_x_4:
[----:B------:R-:W-:Y:S02]  /*0380*/  R2UR UR4, R16 ;  /* 0x00000000100472ca */ /* 0x000fe400000e0000 */
[----:B------:R-:W-:-:S13]  /*0390*/  R2UR UR5, R17 ;  /* 0x00000000110572ca */ /* 0x000fda00000e0000 */
[----:B------:R-:W2:Y:S01]  /*03a0*/  LDG.E R3, desc[UR4][R18.64] ;  /* 0x0000000412037981 */ /* 0x000ea2000c1e1900 */
[----:B------:R-:W2:Y:S01]  /*03b0*/  LDCU UR4, c[0x0][0x398] ;  /* 0x00007300ff0477ac */ /* 0x000ea20008000800 */
[----:B------:R-:W-:Y:S01]  /*03c0*/  BSSY.RECONVERGENT B6, `(.L_x_5) ;  /* 0x0000051000067945 */ /* 0x000fe20003800200 */
[----:B------:R-:W-:Y:S01]  /*03d0*/  IMAD.MOV.U32 R22, RZ, RZ, R24 ;  /* 0x000000ffff167224 */ /* 0x000fe200078e0018 */
[----:B--2---:R-:W-:-:S13]  /*03e0*/  ISETP.NE.AND P0, PT, R3, UR4, PT ;  /* 0x0000000403007c0c */ /* 0x004fda000bf05270 */
[----:B------:R-:W-:Y:S05]  /*03f0*/  @!P0 BRA `(.L_x_6) ;  /* 0x0000000400348947 */ /* 0x000fea0003800000 */
[----:B------:R0:W-:Y:S01]  /*0400*/  STL [R1+0x8], R24 ;  /* 0x0000081801007387 */ /* 0x0001e20000100800 */
[----:B------:R0:W1:Y:S01]  /*0410*/  LDC.64 R8, c[0x4][R26] ;  /* 0x010000001a087b82 */ /* 0x0000620000000a00 */
[----:B------:R-:W2:Y:S01]  /*0420*/  LDCU.64 UR4, c[0x4][0x20] ;  /* 0x01000400ff0477ac */ /* 0x000ea20008000a00 */
[----:B------:R-:W-:Y:S01]  /*0430*/  IMAD.MOV.U32 R6, RZ, RZ, R25 ;  /* 0x000000ffff067224 */ /* 0x000fe200078e0019 */
[----:B------:R0:W-:Y:S01]  /*0440*/  STL.64 [R1], R2 ;  /* 0x0000000201007387 */ /* 0x0001e20000100a00 */
[----:B------:R-:W-:Y:S02]  /*0450*/  IMAD.MOV.U32 R7, RZ, RZ, R23 ;  /* 0x000000ffff077224 */ /* 0x000fe400078e0017 */
[----:B--2---:R-:W-:Y:S02]  /*0460*/  IMAD.U32 R4, RZ, RZ, UR4 ;  /* 0x00000004ff047e24 */ /* 0x004fe4000f8e00ff */
[----:B0-----:R-:W-:-:S07]  /*0470*/  IMAD.U32 R5, RZ, RZ, UR5 ;  /* 0x00000005ff057e24 */ /* 0x001fce000f8e00ff */
[----:B------:R-:W-:-:S07]  /*0480*/  LEPC R20, `(.L_x_7) ;  /* 0x000000001014794e */ /* 0x000fce0000000000 */
[----:B-1----:R-:W-:Y:S05]  /*0490*/  CALL.ABS.NOINC R8 ;  /* 0x0000000008007343 */ /* 0x002fea0003c00000 */
.L_x_7:
[----:B------:R-:W-:Y:S02]  /*04a0*/  R2UR UR4, R16 ;  /* 0x00000000100472ca */ /* 0x000fe400000e0000 */
[----:B------:R-:W-:-:S13]  /*04b0*/  R2UR UR5, R17 ;  /* 0x00000000110572ca */ /* 0x000fda00000e0000 */
[----:B------:R-:W2:Y:S01]  /*04c0*/  LDG.E R0, desc[UR4][R18.64] ;  /* 0x0000000412007981 */ /* 0x000ea2000c1e1900 */
[----:B------:R-:W2:Y:S01]  /*04d0*/  LDCU UR4, c[0x0][0x398] ;  /* 0x00007300ff0477ac */ /* 0x000ea20008000800 */
[----:B------:R-:W-:Y:S01]  /*04e0*/  IMAD.MOV.U32 R22, RZ, RZ, R24 ;  /* 0x000000ffff167224 */ /* 0x000fe200078e0018 */
[----:B--2---:R-:W-:-:S13]  /*04f0*/  ISETP.NE.AND P0, PT, R0, UR4, PT ;  /* 0x0000000400007c0c */ /* 0x004fda000bf05270 */
[----:B------:R-:W-:Y:S05]  /*0500*/  @!P0 BRA `(.L_x_6) ;  /* 0x0000000000f08947 */ /* 0x000fea0003800000 */
[----:B------:R-:W-:Y:S02]  /*0510*/  R2UR UR4, R16 ;  /* 0x00000000100472ca */ /* 0x000fe400000e0000 */
[----:B------:R-:W-:-:S13]  /*0520*/  R2UR UR5, R17 ;  /* 0x00000000110572ca */ /* 0x000fda00000e0000 */
[----:B------:R-:W2:Y:S01]  /*0530*/  LDG.E R3, desc[UR4][R18.64+0x4] ;  /* 0x0000040412037981 */ /* 0x000ea2000c1e1900 */
[----:B------:R-:W-:Y:S01]  /*0540*/  VIADD R22, R24, 0x1 ;  /* 0x0000000118167836 */ /* 0x000fe20000000000 */
[----:B------:R0:W1:Y:S01]  /*0550*/  LDC.64 R8, c[0x4][R26] ;  /* 0x010000001a087b82 */ /* 0x0000620000000a00 */
[----:B------:R-:W3:Y:S01]  /*0560*/  LDCU.64 UR4, c[0x4][0x20] ;  /* 0x01000400ff0477ac */ /* 0x000ee20008000a00 */
[----:B------:R-:W-:Y:S02]  /*0570*/  IMAD.MOV.U32 R6, RZ, RZ, R25 ;  /* 0x000000ffff067224 */ /* 0x000fe400078e0019 */
[----:B------:R0:W-:Y:S01]  /*0580*/  STL [R1+0x8], R22 ;  /* 0x0000081601007387 */ /* 0x0001e20000100800 */
[----:B------:R-:W-:Y:S02]  /*0590*/  IMAD.MOV.U32 R7, RZ, RZ, R23 ;  /* 0x000000ffff077224 */ /* 0x000fe400078e0017 */
[----:B---3--:R-:W-:Y:S02]  /*05a0*/  IMAD.U32 R4, RZ, RZ, UR4 ;  /* 0x00000004ff047e24 */ /* 0x008fe4000f8e00ff */
[----:B------:R-:W-:Y:S01]  /*05b0*/  IMAD.U32 R5, RZ, RZ, UR5 ;  /* 0x00000005ff057e24 */ /* 0x000fe2000f8e00ff */
[----:B-12---:R0:W-:Y:S06]  /*05c0*/  STL.64 [R1], R2 ;  /* 0x0000000201007387 */ /* 0x0061ec0000100a00 */
[----:B------:R-:W-:-:S07]  /*05d0*/  LEPC R20, `(.L_x_8) ;  /* 0x000000001014794e */ /* 0x000fce0000000000 */
[----:B0-----:R-:W-:Y:S05]  /*05e0*/  CALL.ABS.NOINC R8 ;  /* 0x0000000008007343 */ /* 0x001fea0003c00000 */
.L_x_8:
[----:B------:R-:W-:Y:S02]  /*05f0*/  R2UR UR4, R16 ;  /* 0x00000000100472ca */ /* 0x000fe400000e0000 */
[----:B------:R-:W-:-:S13]  /*0600*/  R2UR UR5, R17 ;  /* 0x00000000110572ca */ /* 0x000fda00000e0000 */
[----:B------:R-:W2:Y:S01]  /*0610*/  LDG.E R0, desc[UR4][R18.64+0x4] ;  /* 0x0000040412007981 */ /* 0x000ea2000c1e1900 */
[----:B------:R-:W2:Y:S02]  /*0620*/  LDCU UR4, c[0x0][0x398] ;  /* 0x00007300ff0477ac */ /* 0x000ea40008000800 */
        /* <DEDUP_REMOVED lines=16> */
.L_x_9:
        /* <DEDUP_REMOVED lines=10> */
[----:B------:R-:W0:Y:S01]  /*07d0*/  LDC.64 R26, c[0x4][R26] ;  /* 0x010000001a1a7b82 */ /* 0x000e220000000a00 */
[----:B------:R-:W1:Y:S01]  /*07e0*/  LDCU.64 UR4, c[0x4][0x20] ;  /* 0x01000400ff0477ac */ /* 0x000e620008000a00 */
[----:B------:R-:W-:Y:S02]  /*07f0*/  IMAD.MOV.U32 R6, RZ, RZ, R25 ;  /* 0x000000ffff067224 */ /* 0x000fe400078e0019 */
[----:B------:R3:W-:Y:S01]  /*0800*/  STL [R1+0x8], R22 ;  /* 0x0000081601007387 */ /* 0x0007e20000100800 */
[----:B------:R-:W-:Y:S02]  /*0810*/  IMAD.MOV.U32 R7, RZ, RZ, R23 ;  /* 0x000000ffff077224 */ /* 0x000fe400078e0017 */
[----:B-1----:R-:W-:Y:S02]  /*0820*/  IMAD.U32 R4, RZ, RZ, UR4 ;  /* 0x00000004ff047e24 */ /* 0x002fe4000f8e00ff */
[----:B------:R-:W-:Y:S01]  /*0830*/  IMAD.U32 R5, RZ, RZ, UR5 ;  /* 0x00000005ff057e24 */ /* 0x000fe2000f8e00ff */
[----:B0-2---:R3:W-:Y:S06]  /*0840*/  STL.64 [R1], R2 ;  /* 0x0000000201007387 */ /* 0x0057ec0000100a00 */
[----:B------:R-:W-:-:S07]  /*0850*/  LEPC R20, `(.L_x_10) ;  /* 0x000000001014794e */ /* 0x000fce0000000000 */
[----:B---3--:R-:W-:Y:S05]  /*0860*/  CALL.ABS.NOINC R26 ;  /* 0x000000001a007343 */ /* 0x008fea0003c00000 */
.L_x_10:
[----:B------:R-:W-:Y:S02]  /*0870*/  R2UR UR4, R16 ;  /* 0x00000000100472ca */ /* 0x000fe400000e0000 */
[----:B------:R-:W-:-:S13]  /*0880*/  R2UR UR5, R17 ;  /* 0x00000000110572ca */ /* 0x000fda00000e0000 */
[----:B------:R-:W2:Y:S01]  /*0890*/  LDG.E R18, desc[UR4][R18.64+0x18] ;  /* 0x0000180412127981 */ /* 0x000ea2000c1e1900 */
[----:B------:R-:W2:Y:S02]  /*08a0*/  LDCU UR4, c[0x0][0x398] ;  /* 0x00007300ff0477ac */ /* 0x000ea40008000800 */
[----:B--2---:R-:W-:-:S13]  /*08b0*/  ISETP.NE.AND P0, PT, R18, UR4, PT ;  /* 0x0000000412007c0c */ /* 0x004fda000bf05270 */
[----:B------:R-:W-:Y:S05]  /*08c0*/  @P0 EXIT ;  /* 0x000000000000094d */ /* 0x000fea0003800000 */
.L_x_6:
[----:B------:R-:W-:Y:S05]  /*08d0*/  BSYNC.RECONVERGENT B6 ;  /* 0x0000000000067941 */ /* 0x000fea0003800200 */
.L_x_5:
[----:B------:R-:W0:Y:S01]  /*08e0*/  LDC.64 R8, c[0x0][0x380] ;  /* 0x0000e000ff087b82 */ /* 0x000e220000000a00 */
[C---:B------:R-:W-:Y:S02]  /*08f0*/  R2UR UR4, R16.reuse ;  /* 0x00000000100472ca */ /* 0x040fe400000e0000 */
[C---:B------:R-:W-:Y:S02]  /*0900*/  R2UR UR5, R17.reuse ;  /* 0x00000000110572ca */ /* 0x040fe400000e0000 */
[C---:B------:R-:W-:Y:S02]  /*0910*/  R2UR UR6, R16.reuse ;  /* 0x00000000100672ca */ /* 0x040fe400000e0000 */
[C---:B------:R-:W-:Y:S01]  /*0920*/  R2UR UR7, R17.reuse ;  /* 0x00000000110772ca */ /* 0x040fe200000e0000 */
[----:B------:R-:W1:Y:S01]  /*0930*/  LDC.64 R10, c[0x0][0x388] ;  /* 0x0000e200ff0a7b82 */ /* 0x000e620000000a00 */
[----:B------:R-:W-:Y:S02]  /*0940*/  R2UR UR8, R16 ;  /* 0x00000000100872ca */ /* 0x000fe400000e0000 */
[----:B------:R-:W-:-:S05]  /*0950*/  R2UR UR9, R17 ;  /* 0x00000000110972ca */ /* 0x000fca00000e0000 */
[----:B0-----:R0:W-:Y:S01]  /*0960*/  STG.E desc[UR4][R8.64], R22 ;  /* 0x0000001608007986 */ /* 0x0011e2000c101904 */
[----:B------:R-:W-:Y:S01]  /*0970*/  IMAD.MOV.U32 R13, RZ, RZ, R2 ;  /* 0x000000ffff0d7224 */ /* 0x000fe200078e0002 */
[----:B------:R-:W-:Y:S01]  /*0980*/  MOV R0, 0x0 ;  /* 0x0000000000007802 */ /* 0x000fe20000000f00 */
[----:B------:R-:W2:Y:S01]  /*0990*/  LDCU.64 UR4, c[0x4][0x28] ;  /* 0x01000500ff0477ac */ /* 0x000ea20008000a00 */
[----:B-1----:R0:W-:Y:S04]  /*09a0*/  STG.E desc[UR6][R10.64], R2 ;  /* 0x000000020a007986 */ /* 0x0021e8000c101906 */
[----:B------:R-:W3:Y:S01]  /*09b0*/  LDG.E R12, desc[UR8][R8.64] ;  /* 0x00000008080c7981 */ /* 0x000ee2000c1e1900 */
[----:B------:R0:W1:Y:S01]  /*09c0*/  LDC.64 R14, c[0x4][R0] ;  /* 0x01000000000e7b82 */ /* 0x0000620000000a00 */
[----:B------:R-:W-:-:S02]  /*09d0*/  IMAD.MOV.U32 R6, RZ, RZ, R25 ;  /* 0x000000ffff067224 */ /* 0x000fc400078e0019 */
[----:B------:R-:W-:Y:S02]  /*09e0*/  IMAD.MOV.U32 R7, RZ, RZ, R23 ;  /* 0x000000ffff077224 */ /* 0x000fe400078e0017 */
[----:B--2---:R-:W-:Y:S02]  /*09f0*/  IMAD.U32 R4, RZ, RZ, UR4 ;  /* 0x00000004ff047e24 */ /* 0x004fe4000f8e00ff */
[----:B------:R-:W-:Y:S01]  /*0a00*/  IMAD.U32 R5, RZ, RZ, UR5 ;  /* 0x00000005ff057e24 */ /* 0x000fe2000f8e00ff */
[----:B-1-3--:R0:W-:Y:S06]  /*0a10*/  STL.64 [R1], R12 ;  /* 0x0000000c01007387 */ /* 0x00a1ec0000100a00 */
[----:B------:R-:W-:-:S07]  /*0a20*/  LEPC R20, `(.L_x_11) ;  /* 0x000000001014794e */ /* 0x000fce0000000000 */
[----:B0-----:R-:W-:Y:S05]  /*0a30*/  CALL.ABS.NOINC R14 ;  /* 0x000000000e007343 */ /* 0x001fea0003c00000 */
.L_x_11:
[----:B------:R-:W-:Y:S05]  /*0a40*/  EXIT ;  /* 0x000000000000794d */ /* 0x000fea0003800000 */
.L_x_12:
        /* <DEDUP_REMOVED lines=11> */
.L_x_16:


//--------------------- .text._Z9addKernelPiPKiS1_ --------------------------
	.section	.text._Z9addKernelPiPKiS1_,"ax",@progbits
	.align	128
        .global         _Z9addKernelPiPKiS1_
        .type           _Z9addKernelPiPKiS1_,@function
        .size           _Z9addKernelPiPKiS1_,(.L_x_17 - _Z9addKernelPiPKiS1_)
        .other          _Z9addKernelPiPKiS1_,@"STO_CUDA_ENTRY STV_DEFAULT"
_Z9addKernelPiPKiS1_:
.text._Z9addKernelPiPKiS1_:
[----:B------:R-:W0:Y:S01]  /*0000*/  LDC R1, c[0x0][0x37c] ;  /* 0x0000df00ff017b82 */ /* 0x000e220000000800 */
[----:B------:R-:W1:Y:S01]  /*0010*/  S2R R16, SR_TID.X ;  /* 0x0000000000107919 */ /* 0x000e620000002100 */
[----:B------:R-:W2:Y:S06]  /*0020*/  LDCU UR5, c[0x0][0x2fc] ;  /* 0x00005f80ff0577ac */ /* 0x000eac0008000800 */
[----:B------:R-:W3:Y:S01]  /*0030*/  LDC R11, c[0x0][0x360] ;  /* 0x0000d800ff0b7b82 */ /* 0x000ee20000000800 */
[----:B0-----:R-:W-:Y:S01]  /*0040*/  IADD3 R1, PT, PT, R1, -0x20, RZ ;  /* 0xffffffe001017810 */ /* 0x001fe20007ffe0ff */
[----:B------:R-:W1:Y:S01]  /*0050*/  S2R R17, SR_TID.Y ;  /* 0x0000000000117919 */ /* 0x000e620000002200 */
[----:B------:R-:W-:Y:S01]  /*0060*/  MOV R0, 0x0 ;  /* 0x0000000000007802 */ /* 0x000fe20000000f00 */
[----:B------:R-:W0:Y:S01]  /*0070*/  LDCU UR4, c[0x0][0x2f8] ;  /* 0x00005f00ff0477ac */ /* 0x000e220008000800 */
[----:B------:R-:W1:Y:S03]  /*0080*/  S2R R18, SR_TID.Z ;  /* 0x0000000000127919 */ /* 0x000e660000002300 */
[----:B------:R-:W3:Y:S01]  /*0090*/  LDC R9, c[0x0][0x370] ;  /* 0x0000dc00ff097b82 */ /* 0x000ee20000000800 */
[----:B------:R-:W4:Y:S01]  /*00a0*/  LDCU.64 UR6, c[0x4][0x8] ;  /* 0x01000100ff0677ac */ /* 0x000f220008000a00 */
[----:B------:R-:W1:Y:S01]  /*00b0*/  S2R R19, SR_CTAID.X ;  /* 0x0000000000137919 */ /* 0x000e620000002500 */
[----:B------:R-:W1:Y:S01]  /*00c0*/  LDCU.64 UR36, c[0x0][0x358] ;  /* 0x00006b00ff2477ac */ /* 0x000e620008000a00 */
[----:B------:R-:W3:Y:S04]  /*00d0*/  S2R R8, SR_CTAID.Y ;  /* 0x0000000000087919 */ /* 0x000ee80000002600 */
[----:B------:R-:W3:Y:S01]  /*00e0*/  LDC R10, c[0x0][0x374] ;  /* 0x0000dd00ff0a7b82 */ /* 0x000ee20000000800 */
[----:B0-----:R-:W-:-:S07]  /*00f0*/  IADD3 R6, P0, PT, R1, UR4, RZ ;  /* 0x0000000401067c10 */ /* 0x001fce000ff1e0ff */
[----:B------:R0:W0:Y:S01]  /*0100*/  LDC.64 R2, c[0x4][R0] ;  /* 0x0100000000027b82 */ /* 0x0000220000000a00 */
[----:B--2---:R-:W-:Y:S01]  /*0110*/  IADD3.X R7, PT, PT, RZ, UR5, RZ, P0, !PT ;  /* 0x00000005ff077c10 */ /* 0x004fe200087fe4ff */
[----:B----4-:R-:W-:Y:S01]  /*0120*/  IMAD.U32 R5, RZ, RZ, UR7 ;  /* 0x00000007ff057e24 */ /* 0x010fe2000f8e00ff */
[----:B------:R-:W-:Y:S01]  /*0130*/  MOV R4, UR6 ;  /* 0x0000000600047c02 */ /* 0x000fe20008000f00 */
[----:B-1----:R1:W-:Y:S04]  /*0140*/  STL.128 [R1], R16 ;  /* 0x0000001001007387 */ /* 0x0023e80000100c00 */
[----:B---3--:R1:W-:Y:S02]  /*0150*/  STL.128 [R1+0x10], R8 ;  /* 0x0000100801007387 */ /* 0x0083e40000100c00 */
[----:B------:R-:W-:-:S07]  /*0160*/  LEPC R20, `(.L_x_13) ;  /* 0x000000001014794e */ /* 0x000fce0000000000 */
[----:B01----:R-:W-:Y:S05]  /*0170*/  CALL.ABS.NOINC R2 ;  /* 0x0000000002007343 */ /* 0x003fea0003c00000 */
.L_x_13:
        /* <DEDUP_REMOVED lines=11> */
.L_x_14:
        /* <DEDUP_REMOVED lines=13> */
.L_x_17:


//--------------------- .nv.global.init           --------------------------
	.section	.nv.global.init,"aw",@progbits
.nv.global.init:
	.type		$str$1,@object
	.size		$str$1,($str$5 - $str$1)
$str$1:
        /*0000*/ 	.byte	0x69, 0x6e, 0x73, 0x69, 0x64, 0x65, 0x20, 0x4b, 0x65, 0x72, 0x6e, 0x65, 0x6c, 0x0a, 0x00
	.type		$str$5,@object
	.size		$str$5,($str$4 - $str$5)
$str$5:
        /*000f*/ 	.byte	0x74, 0x68, 0x72, 0x65, 0x61, 0x64, 0x69, 0x64, 0x3d, 0x25, 0x64, 0x20, 0x73, 0x74, 0x72, 0x69
        /*001f*/ 	.byte	0x64, 0x65, 0x3d, 0x3d, 0x25, 0x64, 0x0a, 0x00
	.type		$str$4,@object
	.size		$str$4,($str$3 - $str$4)
$str$4:
        /*0027*/ 	.byte	0x66, 0x6f, 0x75, 0x6e, 0x64, 0x20, 0x69, 0x74, 0x3a, 0x20, 0x66, 0x6f, 0x75, 0x6e, 0x64, 0x5f
        /*0037*/ 	.byte	0x69, 0x6e, 0x64, 0x65, 0x78, 0x3d, 0x25, 0x64, 0x20, 0x20, 0x20, 0x66, 0x6f, 0x75, 0x6e, 0x64
        /*0047*/ 	.byte	0x5f, 0x74, 0x68, 0x72, 0x65, 0x61, 0x64, 0x20, 0x3d, 0x20, 0x25, 0x64, 0x0a, 0x00
	.type		$str$3,@object
	.size		$str$3,($str - $str$3)
$str$3:
        /*0055*/ 	.byte	0x74, 0x68, 0x72, 0x65, 0x61, 0x64, 0x69, 0x64, 0x2e, 0x78, 0x20, 0x3d, 0x20, 0x25, 0x64, 0x20
        /*0065*/ 	.byte	0x66, 0x61, 0x6b, 0x65, 0x5f, 0x31, 0x44, 0x5f, 0x61, 0x72, 0x72, 0x61, 0x79, 0x5f, 0x69, 0x6e
        /*0075*/ 	.byte	0x5b, 0x78, 0x5d, 0x20, 0x3d, 0x3d, 0x20, 0x25, 0x64, 0x20, 0x20, 0x78, 0x3d, 0x3d, 0x25, 0x64
        /*0085*/ 	.byte	0x0a, 0x00
	.type		$str,@object
	.size		$str,($str$2 - $str)
$str:
        /*0087*/ 	.byte	0x74, 0x68, 0x72, 0x65, 0x61, 0x64, 0x69, 0x64, 0x2e, 0x78, 0x3d, 0x25, 0x64, 0x20, 0x20, 0x74
        /*0097*/ 	.byte	0x68, 0x72, 0x65, 0x61, 0x64, 0x69, 0x64, 0x2e, 0x79, 0x3d, 0x25, 0x64, 0x20, 0x74, 0x68, 0x72
        /*00a7*/ 	.byte	0x65, 0x61, 0x64, 0x69, 0x64, 0x2e, 0x7a, 0x3d, 0x25, 0x64, 0x20, 0x20, 0x62, 0x6c, 0x6f, 0x63
        /*00b7*/ 	.byte	0x6b, 0x49, 0x64, 0x78, 0x2e, 0x78, 0x3d, 0x20, 0x25, 0x64, 0x20, 0x62, 0x6c, 0x6f, 0x63, 0x6b
        /*00c7*/ 	.byte	0x49, 0x64, 0x78, 0x2e, 0x79, 0x3d, 0x20, 0x25, 0x64, 0x20, 0x67, 0x72, 0x69, 0x64, 0x44, 0x69
        /*00d7*/ 	.byte	0x6d, 0x2e, 0x78, 0x3d, 0x25, 0x64, 0x20, 0x67, 0x72, 0x69, 0x64, 0x44, 0x69, 0x6d, 0x2e, 0x79
        /*00e7*/ 	.byte	0x3d, 0x25, 0x64, 0x20, 0x73, 0x74, 0x72, 0x69, 0x64, 0x65, 0x28, 0x62, 0x6c, 0x6f, 0x63, 0x6b
        /*00f7*/ 	.byte	0x64, 0x44, 0x69, 0x6d, 0x2e, 0x78, 0x29, 0x3d, 0x25, 0x64, 0x0a, 0x00
	.type		$str$2,@object
	.size		$str$2,(.L_2 - $str$2)
$str$2:
        /*0103*/ 	.byte	0x74, 0x68, 0x72, 0x65, 0x61, 0x64, 0x69, 0x64, 0x2e, 0x78, 0x3d, 0x25, 0x64, 0x20, 0x74, 0x68
        /* <DEDUP_REMOVED lines=8> */
.L_2:


//--------------------- .nv.shared.reserved.0     --------------------------
	.section	.nv.shared.reserved.0,"aw",@nobits
	.weak		__nv_reservedSMEM_offset_0_alias
	.size		__nv_reservedSMEM_offset_0_alias, 0, 64
	.other		__nv_reservedSMEM_offset_0_alias,@"STO_CUDA_RESERVED_SHARED STV_DEFAULT"
__nv_reservedSMEM_offset_0_alias:
	.zero		0
	.zero		64


//--------------------- .nv.constant0._Z18searchStrideKernelPiPKiS1_ --------------------------
	.section	.nv.constant0._Z18searchStrideKernelPiPKiS1_,"a",@progbits
	.sectionflags	@""
	.align	4
.nv.constant0._Z18searchStrideKernelPiPKiS1_:
	.zero		920


//--------------------- .nv.constant0._Z12searchKernelPiS_S_iiii --------------------------
	.section	.nv.constant0._Z12searchKernelPiS_S_iiii,"a",@progbits
	.sectionflags	@""
	.align	4
.nv.constant0._Z12searchKernelPiS_S_iiii:
	.zero		936


//--------------------- .nv.constant0._Z9addKernelPiPKiS1_ --------------------------
	.section	.nv.constant0._Z9addKernelPiPKiS1_,"a",@progbits
	.sectionflags	@""
	.align	4
.nv.constant0._Z9addKernelPiPKiS1_:
	.zero		920


//--------------------- SYMBOLS --------------------------

	.type		.nv.reservedSmem.offset0,@object
	.size		.nv.reservedSmem.offset0,0x4
	.type		vprintf,@function
